//
// Generated by NVIDIA NVVM Compiler
//
// Compiler Build ID: CL-36424714
// Cuda compilation tools, release 13.0, V13.0.88
// Based on NVVM 20.0.0
//

.version 9.0
.target sm_100
.address_size 64

	// .globl	default_function_kernel

.visible .entry default_function_kernel(
	.param .u64 .ptr .align 1 default_function_kernel_param_0,
	.param .u64 .ptr .align 1 default_function_kernel_param_1
)
.maxntid 63
{
	.reg .pred 	%p<6>;
	.reg .b16 	%rs<7>;
	.reg .b32 	%r<25>;
	.reg .b32 	%f<2>;
	.reg .b64 	%rd<9>;

	ld.param.u64 	%rd1, [default_function_kernel_param_0];
	ld.param.u64 	%rd2, [default_function_kernel_param_1];
	mov.u32 	%r1, %ctaid.x;
	mov.u32 	%r2, %tid.x;
	cvt.u16.u32 	%rs1, %r2;
	mul.lo.s16 	%rs2, %rs1, 86;
	shr.u16 	%rs3, %rs2, 8;
	cvt.u32.u16 	%r11, %rs3;
	mad.lo.s32 	%r12, %r1, 21, %r11;
	setp.gt.u32 	%p1, %r12, 84;
	@%p1 bra 	$L__BB0_10;
	mad.lo.s32 	%r3, %r1, 63, %r2;
	setp.lt.u32 	%p2, %r3, 221;
	@%p2 bra 	$L__BB0_3;
	mul.hi.u32 	%r15, %r3, -252645135;
	shr.u32 	%r16, %r15, 4;
	sub.s32 	%r23, 24, %r16;
	bra.uni 	$L__BB0_5;
$L__BB0_3:
	setp.lt.u32 	%p3, %r3, 17;
	mov.b32 	%r23, 0;
	@%p3 bra 	$L__BB0_5;
	cvt.u16.u32 	%rs4, %r3;
	mul.lo.s16 	%rs5, %rs4, 241;
	shr.u16 	%rs6, %rs5, 12;
	cvt.u32.u16 	%r14, %rs6;
	add.s32 	%r23, %r14, -1;
$L__BB0_5:
	mad.lo.s32 	%r18, %r1, -51, %r3;
	mul.hi.u32 	%r19, %r18, -252645135;
	shr.u32 	%r20, %r19, 4;
	mul.lo.s32 	%r21, %r20, 17;
	sub.s32 	%r7, %r18, %r21;
	setp.eq.s32 	%p4, %r7, 16;
	mov.b32 	%r24, 13;
	@%p4 bra 	$L__BB0_9;
	setp.gt.u32 	%p5, %r7, 1;
	@%p5 bra 	$L__BB0_8;
	sub.s32 	%r24, 1, %r7;
	bra.uni 	$L__BB0_9;
$L__BB0_8:
	add.s32 	%r24, %r7, -2;
$L__BB0_9:
	mad.lo.s32 	%r22, %r23, 14, %r24;
	cvta.to.global.u64 	%rd3, %rd2;
	mul.wide.s32 	%rd4, %r22, 4;
	add.s64 	%rd5, %rd3, %rd4;
	ld.global.nc.f32 	%f1, [%rd5];
	cvta.to.global.u64 	%rd6, %rd1;
	mul.wide.u32 	%rd7, %r3, 4;
	add.s64 	%rd8, %rd6, %rd7;
	st.global.f32 	[%rd8], %f1;
$L__BB0_10:
	ret;

}


// ===== COMPILED SASS (sm_100) =====

	.target	sm_100

	.elftype	@"ET_EXEC"


//--------------------- .note.nv.tkinfo           --------------------------
	.section	.note.nv.tkinfo,"",@"SHT_NOTE"
	.sectionflags	@"SHF_NOTE_NV_TKINFO"
	.tkinfo
        /*0018*/ 	.word	0x00000002
        /*0030*/ 	.string	""
        /*0030*/ 	.string	"ptxas"
        /*0030*/ 	.string	"Cuda compilation tools, release 13.0, V13.0.88"
        /*0030*/ 	.string	"Build cuda_13.0.r13.0/compiler.36424714_0"
        /*0030*/ 	.string	"-arch sm_100 -m 64 "



//--------------------- .note.nv.cuinfo           --------------------------
	.section	.note.nv.cuinfo,"",@"SHT_NOTE"
	.sectionflags	@"SHF_NOTE_NV_CUINFO"
        /*0018*/ 	.short	0x0002
        /*001a*/ 	.short	0x0064
        /*001c*/ 	.short	0x0082
	.zero		2


//--------------------- .nv.info                  --------------------------
	.section	.nv.info,"",@"SHT_CUDA_INFO"
	.align	4


	//----- nvinfo : EIATTR_REGCOUNT
	.align		4
        /*0000*/ 	.byte	0x04, 0x2f
        /*0002*/ 	.short	(.L_1 - .L_0)
	.align		4
.L_0:
        /*0004*/ 	.word	index@(default_function_kernel)
        /*0008*/ 	.word	0x0000000c


	//----- nvinfo : EIATTR_FRAME_SIZE
	.align		4
.L_1:
        /*000c*/ 	.byte	0x04, 0x11
        /*000e*/ 	.short	(.L_3 - .L_2)
	.align		4
.L_2:
        /*0010*/ 	.word	index@(default_function_kernel)
        /*0014*/ 	.word	0x00000000


	//----- nvinfo : EIATTR_MIN_STACK_SIZE
	.align		4
.L_3:
        /*0018*/ 	.byte	0x04, 0x12
        /*001a*/ 	.short	(.L_5 - .L_4)
	.align		4
.L_4:
        /*001c*/ 	.word	index@(default_function_kernel)
        /*0020*/ 	.word	0x00000000
.L_5:


//--------------------- .nv.compat                --------------------------
	.section	.nv.compat,"",@"SHT_CUDA_COMPAT_INFO"
	.align	4
        /*0000*/ 	.byte	0x02, 0x09, 0x00, 0x00, 0x02, 0x02, 0x01, 0x00, 0x02, 0x05, 0x05, 0x00, 0x03, 0x07, 0x01, 0x01
        /*0010*/ 	.byte	0x02, 0x03, 0x00, 0x00, 0x02, 0x06, 0x01, 0x00, 0x04, 0x0b, 0x08, 0x00, 0x09, 0x00, 0x00, 0x00
        /*0020*/ 	.byte	0x00, 0x00, 0x00, 0x00


//--------------------- .nv.info.default_function_kernel --------------------------
	.section	.nv.info.default_function_kernel,"",@"SHT_CUDA_INFO"
	.sectionflags	@""
	.align	4


	//----- nvinfo : EIATTR_CUDA_API_VERSION
	.align		4
        /*0000*/ 	.byte	0x04, 0x37
        /*0002*/ 	.short	(.L_7 - .L_6)
.L_6:
        /*0004*/ 	.word	0x00000082


	//----- nvinfo : EIATTR_KPARAM_INFO
	.align		4
.L_7:
        /*0008*/ 	.byte	0x04, 0x17
        /*000a*/ 	.short	(.L_9 - .L_8)
.L_8:
        /*000c*/ 	.word	0x00000000
        /*0010*/ 	.short	0x0001
        /*0012*/ 	.short	0x0008
        /*0014*/ 	.byte	0x00, 0xf5, 0x21, 0x00


	//----- nvinfo : EIATTR_KPARAM_INFO
	.align		4
.L_9:
        /*0018*/ 	.byte	0x04, 0x17
        /*001a*/ 	.short	(.L_11 - .L_10)
.L_10:
        /*001c*/ 	.word	0x00000000
        /*0020*/ 	.short	0x0000
        /*0022*/ 	.short	0x0000
        /*0024*/ 	.byte	0x00, 0xf5, 0x21, 0x00


	//----- nvinfo : EIATTR_SPARSE_MMA_MASK
	.align		4
.L_11:
        /*0028*/ 	.byte	0x03, 0x50
        /*002a*/ 	.short	0x0000


	//----- nvinfo : EIATTR_MAXREG_COUNT
	.align		4
        /*002c*/ 	.byte	0x03, 0x1b
        /*002e*/ 	.short	0x00ff


	//----- nvinfo : EIATTR_MERCURY_ISA_VERSION
	.align		4
        /*0030*/ 	.byte	0x03, 0x5f
        /*0032*/ 	.short	0x0101


	//----- nvinfo : EIATTR_VRC_CTA_INIT_COUNT
	.align		4
        /*0034*/ 	.byte	0x02, 0x4a
	.zero		1
	.zero		1


	//----- nvinfo : EIATTR_EXIT_INSTR_OFFSETS
	.align		4
        /*0038*/ 	.byte	0x04, 0x1c
        /*003a*/ 	.short	(.L_13 - .L_12)


	//   ....[0]....
.L_12:
        /*003c*/ 	.word	0x000000a0


	//   ....[1]....
        /*0040*/ 	.word	0x000002f0


	//----- nvinfo : EIATTR_MAX_THREADS
	.align		4
.L_13:
        /*0044*/ 	.byte	0x04, 0x05
        /*0046*/ 	.short	(.L_15 - .L_14)
.L_14:
        /*0048*/ 	.word	0x0000003f
        /*004c*/ 	.word	0x00000001
        /*0050*/ 	.word	0x00000001


	//----- nvinfo : EIATTR_CRS_STACK_SIZE
	.align		4
.L_15:
        /*0054*/ 	.byte	0x04, 0x1e
        /*0056*/ 	.short	(.L_17 - .L_16)
.L_16:
        /*0058*/ 	.word	0x00000000


	//----- nvinfo : EIATTR_CBANK_PARAM_SIZE
	.align		4
.L_17:
        /*005c*/ 	.byte	0x03, 0x19
        /*005e*/ 	.short	0x0010


	//----- nvinfo : EIATTR_PARAM_CBANK
	.align		4
        /*0060*/ 	.byte	0x04, 0x0a
        /*0062*/ 	.short	(.L_19 - .L_18)
	.align		4
.L_18:
        /*0064*/ 	.word	index@(.nv.constant0.default_function_kernel)
        /*0068*/ 	.short	0x0380
        /*006a*/ 	.short	0x0010


	//----- nvinfo : EIATTR_SW_WAR
	.align		4
.L_19:
        /*006c*/ 	.byte	0x04, 0x36
        /*006e*/ 	.short	(.L_21 - .L_20)
.L_20:
        /*0070*/ 	.word	0x00000008
.L_21:


//--------------------- .nv.callgraph             --------------------------
	.section	.nv.callgraph,"",@"SHT_CUDA_CALLGRAPH"
	.align	4
	.sectionentsize	8
	.align		4
        /*0000*/ 	.word	0x00000000
	.align		4
        /*0004*/ 	.word	0xffffffff
	.align		4
        /*0008*/ 	.word	0x00000000
	.align		4
        /*000c*/ 	.word	0xfffffffe
	.align		4
        /*0010*/ 	.word	0x00000000
	.align		4
        /*0014*/ 	.word	0xfffffffd
	.align		4
        /*0018*/ 	.word	0x00000000
	.align		4
        /*001c*/ 	.word	0xfffffffc


//--------------------- .text.default_function_kernel --------------------------
	.section	.text.default_function_kernel,"ax",@progbits
	.align	128
        .global         default_function_kernel
        .type           default_function_kernel,@function
        .size           default_function_kernel,(.L_x_5 - default_function_kernel)
        .other          default_function_kernel,@"STO_CUDA_ENTRY STV_DEFAULT"
default_function_kernel:
.text.default_function_kernel:
[----:B------:R-:W-:Y:S01]  /*0000*/  LDC R1, c[0x0][0x37c] ;  /* 0x0000df00ff017b82 */ /* 0x000fe20000000800 */
[----:B------:R-:W0:Y:S01]  /*0010*/  S2R R7, SR_TID.X ;  /* 0x0000000000077919 */ /* 0x000e220000002100 */
[----:B------:R-:W1:Y:S01]  /*0020*/  S2R R2, SR_CTAID.X ;  /* 0x0000000000027919 */ /* 0x000e620000002500 */
[----:B0-----:R-:W-:-:S05]  /*0030*/  PRMT R0, R7, 0x9910, RZ ;  /* 0x0000991007007816 */ /* 0x001fca00000000ff */
[----:B------:R-:W-:-:S05]  /*0040*/  IMAD R0, R0, 0x56, RZ ;  /* 0x0000005600007824 */ /* 0x000fca00078e02ff */
[----:B------:R-:W-:-:S04]  /*0050*/  LOP3.LUT R0, R0, 0xffff, RZ, 0xc0, !PT ;  /* 0x0000ffff00007812 */ /* 0x000fc800078ec0ff */
[----:B------:R-:W-:-:S04]  /*0060*/  SHF.R.U32.HI R0, RZ, 0x8, R0 ;  /* 0x00000008ff007819 */ /* 0x000fc80000011600 */
[----:B------:R-:W-:-:S05]  /*0070*/  LOP3.LUT R0, R0, 0xffff, RZ, 0xc0, !PT ;  /* 0x0000ffff00007812 */ /* 0x000fca00078ec0ff */
[----:B-1----:R-:W-:-:S05]  /*0080*/  IMAD R0, R2, 0x15, R0 ;  /* 0x0000001502007824 */ /* 0x002fca00078e0200 */
[----:B------:R-:W-:-:S13]  /*0090*/  ISETP.GT.U32.AND P0, PT, R0, 0x54, PT ;  /* 0x000000540000780c */ /* 0x000fda0003f04070 */
[----:B------:R-:W-:Y:S05]  /*00a0*/  @P0 EXIT ;  /* 0x000000000000094d */ /* 0x000fea0003800000 */
[C---:B------:R-:W-:Y:S01]  /*00b0*/  IMAD R7, R2.reuse, 0x3f, R7 ;  /* 0x0000003f02077824 */ /* 0x040fe200078e0207 */
[----:B------:R-:W0:Y:S01]  /*00c0*/  LDCU.64 UR4, c[0x0][0x358] ;  /* 0x00006b00ff0477ac */ /* 0x000e220008000a00 */
[----:B------:R-:W-:Y:S01]  /*00d0*/  BSSY.RECONVERGENT B0, `(.L_x_0) ;  /* 0x0000015000007945 */ /* 0x000fe20003800200 */
[----:B------:R-:W-:Y:S02]  /*00e0*/  IMAD.MOV.U32 R9, RZ, RZ, 0xd ;  /* 0x0000000dff097424 */ /* 0x000fe400078e00ff */
[----:B------:R-:W-:Y:S01]  /*00f0*/  IMAD R0, R2, -0x33, R7 ;  /* 0xffffffcd02007824 */ /* 0x000fe200078e0207 */
[----:B------:R-:W-:Y:S01]  /*0100*/  ISETP.GE.U32.AND P1, PT, R7, 0xdd, PT ;  /* 0x000000dd0700780c */ /* 0x000fe20003f26070 */
[----:B------:R-:W1:Y:S02]  /*0110*/  LDC.64 R2, c[0x0][0x388] ;  /* 0x0000e200ff027b82 */ /* 0x000e640000000a00 */
[----:B------:R-:W-:-:S05]  /*0120*/  IMAD.HI.U32 R4, R0, -0xf0f0f0f, RZ ;  /* 0xf0f0f0f100047827 */ /* 0x000fca00078e00ff */
[----:B------:R-:W-:-:S05]  /*0130*/  SHF.R.U32.HI R5, RZ, 0x4, R4 ;  /* 0x00000004ff057819 */ /* 0x000fca0000011604 */
[----:B------:R-:W-:Y:S02]  /*0140*/  IMAD R5, R5, -0x11, R0 ;  /* 0xffffffef05057824 */ /* 0x000fe400078e0200 */
[----:B------:R-:W-:-:S03]  /*0150*/  @P1 IMAD.HI.U32 R0, R7, -0xf0f0f0f, RZ ;  /* 0xf0f0f0f107001827 */ /* 0x000fc600078e00ff */
[----:B------:R-:W-:Y:S02]  /*0160*/  ISETP.NE.AND P0, PT, R5, 0x10, PT ;  /* 0x000000100500780c */ /* 0x000fe40003f05270 */
[----:B------:R-:W-:-:S04]  /*0170*/  @P1 SHF.R.U32.HI R0, RZ, 0x4, R0 ;  /* 0x00000004ff001819 */ /* 0x000fc80000011600 */
[----:B------:R-:W-:Y:S01]  /*0180*/  @P1 IADD3 R0, PT, PT, -R0, 0x18, RZ ;  /* 0x0000001800001810 */ /* 0x000fe20007ffe1ff */
[----:B0-----:R-:W-:Y:S06]  /*0190*/  @P1 BRA `(.L_x_1) ;  /* 0x0000000000201947 */ /* 0x001fec0003800000 */
[----:B------:R-:W-:-:S13]  /*01a0*/  ISETP.GE.U32.AND P1, PT, R7, 0x11, PT ;  /* 0x000000110700780c */ /* 0x000fda0003f26070 */
[----:B------:R-:W-:-:S05]  /*01b0*/  @P1 PRMT R0, R7, 0x9910, RZ ;  /* 0x0000991007001816 */ /* 0x000fca00000000ff */
[----:B------:R-:W-:-:S05]  /*01c0*/  @P1 IMAD R0, R0, 0xf1, RZ ;  /* 0x000000f100001824 */ /* 0x000fca00078e02ff */
[----:B------:R-:W-:-:S04]  /*01d0*/  @P1 LOP3.LUT R0, R0, 0xffff, RZ, 0xc0, !PT ;  /* 0x0000ffff00001812 */ /* 0x000fc800078ec0ff */
[----:B------:R-:W-:Y:S01]  /*01e0*/  @P1 SHF.R.U32.HI R4, RZ, 0xc, R0 ;  /* 0x0000000cff041819 */ /* 0x000fe20000011600 */
[----:B------:R-:W-:-:S03]  /*01f0*/  IMAD.MOV.U32 R0, RZ, RZ, RZ ;  /* 0x000000ffff007224 */ /* 0x000fc600078e00ff */
[----:B------:R-:W-:-:S05]  /*0200*/  @P1 LOP3.LUT R4, R4, 0xffff, RZ, 0xc0, !PT ;  /* 0x0000ffff04041812 */ /* 0x000fca00078ec0ff */
[----:B------:R-:W-:-:S07]  /*0210*/  @P1 VIADD R0, R4, 0xffffffff ;  /* 0xffffffff04001836 */ /* 0x000fce0000000000 */
.L_x_1:
[----:B------:R-:W-:Y:S05]  /*0220*/  BSYNC.RECONVERGENT B0 ;  /* 0x0000000000007941 */ /* 0x000fea0003800200 */
.L_x_0:
[----:B------:R-:W-:Y:S04]  /*0230*/  BSSY.RECONVERGENT B0, `(.L_x_2) ;  /* 0x0000005000007945 */ /* 0x000fe80003800200 */
[----:B------:R-:W-:Y:S05]  /*0240*/  @!P0 BRA `(.L_x_3) ;  /* 0x00000000000c8947 */ /* 0x000fea0003800000 */
[----:B------:R-:W-:-:S13]  /*0250*/  ISETP.GT.U32.AND P0, PT, R5, 0x1, PT ;  /* 0x000000010500780c */ /* 0x000fda0003f04070 */
[C---:B------:R-:W-:Y:S01]  /*0260*/  @!P0 IADD3 R9, PT, PT, -R5.reuse, 0x1, RZ ;  /* 0x0000000105098810 */ /* 0x040fe20007ffe1ff */
[----:B------:R-:W-:-:S07]  /*0270*/  @P0 VIADD R9, R5, 0xfffffffe ;  /* 0xfffffffe05090836 */ /* 0x000fce0000000000 */
.L_x_3:
[----:B------:R-:W-:Y:S05]  /*0280*/  BSYNC.RECONVERGENT B0 ;  /* 0x0000000000007941 */ /* 0x000fea0003800200 */
.L_x_2:
[----:B------:R-:W-:Y:S01]  /*0290*/  IMAD R9, R0, 0xe, R9 ;  /* 0x0000000e00097824 */ /* 0x000fe200078e0209 */
[----:B------:R-:W0:Y:S03]  /*02a0*/  LDC.64 R4, c[0x0][0x380] ;  /* 0x0000e000ff047b82 */ /* 0x000e260000000a00 */
[----:B-1----:R-:W-:-:S06]  /*02b0*/  IMAD.WIDE R2, R9, 0x4, R2 ;  /* 0x0000000409027825 */ /* 0x002fcc00078e0202 */
[----:B------:R-:W2:Y:S01]  /*02c0*/  LDG.E.CONSTANT R3, desc[UR4][R2.64] ;  /* 0x0000000402037981 */ /* 0x000ea2000c1e9900 */
[----:B0-----:R-:W-:-:S05]  /*02d0*/  IMAD.WIDE.U32 R4, R7, 0x4, R4 ;  /* 0x0000000407047825 */ /* 0x001fca00078e0004 */
[----:B--2---:R-:W-:Y:S01]  /*02e0*/  STG.E desc[UR4][R4.64], R3 ;  /* 0x0000000304007986 */ /* 0x004fe2000c101904 */
[----:B------:R-:W-:Y:S05]  /*02f0*/  EXIT ;  /* 0x000000000000794d */ /* 0x000fea0003800000 */
.L_x_4:
[----:B------:R-:W-:-:S00]  /*0300*/  BRA `(.L_x_4) ;  /* 0xfffffffc00fc7947 */ /* 0x000fc0000383ffff */
[----:B------:R-:W-:-:S00]  /*0310*/  NOP ;  /* 0x0000000000007918 */ /* 0x000fc00000000000 */
        /* <DEDUP_REMOVED lines=14> */
.L_x_5:


//--------------------- .nv.shared.reserved.0     --------------------------
	.section	.nv.shared.reserved.0,"aw",@nobits
	.weak		__nv_reservedSMEM_offset_0_alias
	.size		__nv_reservedSMEM_offset_0_alias, 0, 64
	.other		__nv_reservedSMEM_offset_0_alias,@"STO_CUDA_RESERVED_SHARED STV_DEFAULT"
__nv_reservedSMEM_offset_0_alias:
	.zero		0
	.zero		64


//--------------------- .nv.constant0.default_function_kernel --------------------------
	.section	.nv.constant0.default_function_kernel,"a",@progbits
	.sectionflags	@""
	.align	4
.nv.constant0.default_function_kernel:
	.zero		912


//--------------------- SYMBOLS --------------------------

	.type		.nv.reservedSmem.offset0,@object
	.size		.nv.reservedSmem.offset0,0x4
